//
// Generated by NVIDIA NVVM Compiler
//
// Compiler Build ID: CL-36424714
// Cuda compilation tools, release 13.0, V13.0.88
// Based on NVVM 20.0.0
//

.version 9.0
.target sm_100
.address_size 64

	// .globl	_Z14tiledMatrixMulPKfS0_Pfi
// _ZZ14tiledMatrixMulPKfS0_PfiE6tile_a has been demoted
// _ZZ14tiledMatrixMulPKfS0_PfiE6tile_b has been demoted

.visible .entry _Z14tiledMatrixMulPKfS0_Pfi(
	.param .u64 .ptr .align 1 _Z14tiledMatrixMulPKfS0_Pfi_param_0,
	.param .u64 .ptr .align 1 _Z14tiledMatrixMulPKfS0_Pfi_param_1,
	.param .u64 .ptr .align 1 _Z14tiledMatrixMulPKfS0_Pfi_param_2,
	.param .u32 _Z14tiledMatrixMulPKfS0_Pfi_param_3
)
{
	.reg .pred 	%p<8>;
	.reg .b32 	%r<44>;
	.reg .b32 	%f<111>;
	.reg .b64 	%rd<13>;
	// demoted variable
	.shared .align 4 .b8 _ZZ14tiledMatrixMulPKfS0_PfiE6tile_a[4096];
	// demoted variable
	.shared .align 4 .b8 _ZZ14tiledMatrixMulPKfS0_PfiE6tile_b[4096];
	ld.param.u64 	%rd4, [_Z14tiledMatrixMulPKfS0_Pfi_param_0];
	ld.param.u64 	%rd5, [_Z14tiledMatrixMulPKfS0_Pfi_param_1];
	ld.param.u64 	%rd6, [_Z14tiledMatrixMulPKfS0_Pfi_param_2];
	ld.param.u32 	%r24, [_Z14tiledMatrixMulPKfS0_Pfi_param_3];
	mov.u32 	%r39, %tid.x;
	mov.u32 	%r41, %tid.y;
	mov.u32 	%r25, %ctaid.y;
	shl.b32 	%r26, %r25, 5;
	add.s32 	%r3, %r26, %r41;
	mov.u32 	%r27, %ctaid.x;
	shl.b32 	%r4, %r27, 5;
	add.s32 	%r5, %r4, %r39;
	setp.lt.s32 	%p1, %r24, 1;
	mov.f32 	%f110, 0f00000000;
	@%p1 bra 	$L__BB0_7;
	add.s32 	%r28, %r24, 31;
	shr.u32 	%r29, %r28, 5;
	shl.b32 	%r30, %r41, 7;
	mov.u32 	%r31, _ZZ14tiledMatrixMulPKfS0_PfiE6tile_a;
	add.s32 	%r6, %r31, %r30;
	shl.b32 	%r32, %r39, 2;
	add.s32 	%r7, %r6, %r32;
	mov.u32 	%r33, _ZZ14tiledMatrixMulPKfS0_PfiE6tile_b;
	add.s32 	%r9, %r33, %r32;
	add.s32 	%r8, %r9, %r30;
	neg.s32 	%r43, %r29;
	mad.lo.s32 	%r34, %r41, %r24, %r39;
	add.s32 	%r42, %r34, %r4;
	shl.b32 	%r12, %r24, 5;
	mad.lo.s32 	%r40, %r24, %r3, %r39;
	cvta.to.global.u64 	%rd1, %rd4;
	cvta.to.global.u64 	%rd2, %rd5;
	mov.f32 	%f110, 0f00000000;
$L__BB0_2:
	setp.ge.u32 	%p2, %r3, %r24;
	mul.wide.s32 	%rd7, %r40, 4;
	add.s64 	%rd3, %rd1, %rd7;
	setp.ge.s32 	%p3, %r39, %r24;
	mov.f32 	%f108, 0f00000000;
	or.pred  	%p4, %p3, %p2;
	@%p4 bra 	$L__BB0_4;
	ld.global.f32 	%f108, [%rd3];
$L__BB0_4:
	st.shared.f32 	[%r7], %f108;
	mov.f32 	%f109, 0f00000000;
	max.s32 	%r36, %r5, %r41;
	setp.ge.s32 	%p5, %r36, %r24;
	@%p5 bra 	$L__BB0_6;
	mul.wide.s32 	%rd8, %r42, 4;
	add.s64 	%rd9, %rd2, %rd8;
	ld.global.f32 	%f109, [%rd9];
$L__BB0_6:
	st.shared.f32 	[%r8], %f109;
	bar.sync 	0;
	ld.shared.f32 	%f12, [%r6];
	ld.shared.f32 	%f13, [%r9];
	fma.rn.f32 	%f14, %f12, %f13, %f110;
	ld.shared.f32 	%f15, [%r6+4];
	ld.shared.f32 	%f16, [%r9+128];
	fma.rn.f32 	%f17, %f15, %f16, %f14;
	ld.shared.f32 	%f18, [%r6+8];
	ld.shared.f32 	%f19, [%r9+256];
	fma.rn.f32 	%f20, %f18, %f19, %f17;
	ld.shared.f32 	%f21, [%r6+12];
	ld.shared.f32 	%f22, [%r9+384];
	fma.rn.f32 	%f23, %f21, %f22, %f20;
	ld.shared.f32 	%f24, [%r6+16];
	ld.shared.f32 	%f25, [%r9+512];
	fma.rn.f32 	%f26, %f24, %f25, %f23;
	ld.shared.f32 	%f27, [%r6+20];
	ld.shared.f32 	%f28, [%r9+640];
	fma.rn.f32 	%f29, %f27, %f28, %f26;
	ld.shared.f32 	%f30, [%r6+24];
	ld.shared.f32 	%f31, [%r9+768];
	fma.rn.f32 	%f32, %f30, %f31, %f29;
	ld.shared.f32 	%f33, [%r6+28];
	ld.shared.f32 	%f34, [%r9+896];
	fma.rn.f32 	%f35, %f33, %f34, %f32;
	ld.shared.f32 	%f36, [%r6+32];
	ld.shared.f32 	%f37, [%r9+1024];
	fma.rn.f32 	%f38, %f36, %f37, %f35;
	ld.shared.f32 	%f39, [%r6+36];
	ld.shared.f32 	%f40, [%r9+1152];
	fma.rn.f32 	%f41, %f39, %f40, %f38;
	ld.shared.f32 	%f42, [%r6+40];
	ld.shared.f32 	%f43, [%r9+1280];
	fma.rn.f32 	%f44, %f42, %f43, %f41;
	ld.shared.f32 	%f45, [%r6+44];
	ld.shared.f32 	%f46, [%r9+1408];
	fma.rn.f32 	%f47, %f45, %f46, %f44;
	ld.shared.f32 	%f48, [%r6+48];
	ld.shared.f32 	%f49, [%r9+1536];
	fma.rn.f32 	%f50, %f48, %f49, %f47;
	ld.shared.f32 	%f51, [%r6+52];
	ld.shared.f32 	%f52, [%r9+1664];
	fma.rn.f32 	%f53, %f51, %f52, %f50;
	ld.shared.f32 	%f54, [%r6+56];
	ld.shared.f32 	%f55, [%r9+1792];
	fma.rn.f32 	%f56, %f54, %f55, %f53;
	ld.shared.f32 	%f57, [%r6+60];
	ld.shared.f32 	%f58, [%r9+1920];
	fma.rn.f32 	%f59, %f57, %f58, %f56;
	ld.shared.f32 	%f60, [%r6+64];
	ld.shared.f32 	%f61, [%r9+2048];
	fma.rn.f32 	%f62, %f60, %f61, %f59;
	ld.shared.f32 	%f63, [%r6+68];
	ld.shared.f32 	%f64, [%r9+2176];
	fma.rn.f32 	%f65, %f63, %f64, %f62;
	ld.shared.f32 	%f66, [%r6+72];
	ld.shared.f32 	%f67, [%r9+2304];
	fma.rn.f32 	%f68, %f66, %f67, %f65;
	ld.shared.f32 	%f69, [%r6+76];
	ld.shared.f32 	%f70, [%r9+2432];
	fma.rn.f32 	%f71, %f69, %f70, %f68;
	ld.shared.f32 	%f72, [%r6+80];
	ld.shared.f32 	%f73, [%r9+2560];
	fma.rn.f32 	%f74, %f72, %f73, %f71;
	ld.shared.f32 	%f75, [%r6+84];
	ld.shared.f32 	%f76, [%r9+2688];
	fma.rn.f32 	%f77, %f75, %f76, %f74;
	ld.shared.f32 	%f78, [%r6+88];
	ld.shared.f32 	%f79, [%r9+2816];
	fma.rn.f32 	%f80, %f78, %f79, %f77;
	ld.shared.f32 	%f81, [%r6+92];
	ld.shared.f32 	%f82, [%r9+2944];
	fma.rn.f32 	%f83, %f81, %f82, %f80;
	ld.shared.f32 	%f84, [%r6+96];
	ld.shared.f32 	%f85, [%r9+3072];
	fma.rn.f32 	%f86, %f84, %f85, %f83;
	ld.shared.f32 	%f87, [%r6+100];
	ld.shared.f32 	%f88, [%r9+3200];
	fma.rn.f32 	%f89, %f87, %f88, %f86;
	ld.shared.f32 	%f90, [%r6+104];
	ld.shared.f32 	%f91, [%r9+3328];
	fma.rn.f32 	%f92, %f90, %f91, %f89;
	ld.shared.f32 	%f93, [%r6+108];
	ld.shared.f32 	%f94, [%r9+3456];
	fma.rn.f32 	%f95, %f93, %f94, %f92;
	ld.shared.f32 	%f96, [%r6+112];
	ld.shared.f32 	%f97, [%r9+3584];
	fma.rn.f32 	%f98, %f96, %f97, %f95;
	ld.shared.f32 	%f99, [%r6+116];
	ld.shared.f32 	%f100, [%r9+3712];
	fma.rn.f32 	%f101, %f99, %f100, %f98;
	ld.shared.f32 	%f102, [%r6+120];
	ld.shared.f32 	%f103, [%r9+3840];
	fma.rn.f32 	%f104, %f102, %f103, %f101;
	ld.shared.f32 	%f105, [%r6+124];
	ld.shared.f32 	%f106, [%r9+3968];
	fma.rn.f32 	%f110, %f105, %f106, %f104;
	bar.sync 	0;
	add.s32 	%r43, %r43, 1;
	setp.ne.s32 	%p6, %r43, 0;
	add.s32 	%r42, %r42, %r12;
	add.s32 	%r41, %r41, 32;
	add.s32 	%r40, %r40, 32;
	add.s32 	%r39, %r39, 32;
	@%p6 bra 	$L__BB0_2;
$L__BB0_7:
	max.s32 	%r37, %r3, %r5;
	setp.ge.s32 	%p7, %r37, %r24;
	@%p7 bra 	$L__BB0_9;
	mad.lo.s32 	%r38, %r24, %r3, %r5;
	cvta.to.global.u64 	%rd10, %rd6;
	mul.wide.s32 	%rd11, %r38, 4;
	add.s64 	%rd12, %rd10, %rd11;
	st.global.f32 	[%rd12], %f110;
$L__BB0_9:
	ret;

}


// ===== COMPILED SASS (sm_100) =====

	.target	sm_100

	.elftype	@"ET_EXEC"


//--------------------- .note.nv.tkinfo           --------------------------
	.section	.note.nv.tkinfo,"",@"SHT_NOTE"
	.sectionflags	@"SHF_NOTE_NV_TKINFO"
	.tkinfo
        /*0018*/ 	.word	0x00000002
        /*0030*/ 	.string	""
        /*0030*/ 	.string	"ptxas"
        /*0030*/ 	.string	"Cuda compilation tools, release 13.0, V13.0.88"
        /*0030*/ 	.string	"Build cuda_13.0.r13.0/compiler.36424714_0"
        /*0030*/ 	.string	"-arch sm_100 -m 64 "



//--------------------- .note.nv.cuinfo           --------------------------
	.section	.note.nv.cuinfo,"",@"SHT_NOTE"
	.sectionflags	@"SHF_NOTE_NV_CUINFO"
        /*0018*/ 	.short	0x0002
        /*001a*/ 	.short	0x0064
        /*001c*/ 	.short	0x0082
	.zero		2


//--------------------- .nv.info                  --------------------------
	.section	.nv.info,"",@"SHT_CUDA_INFO"
	.align	4


	//----- nvinfo : EIATTR_REGCOUNT
	.align		4
        /*0000*/ 	.byte	0x04, 0x2f
        /*0002*/ 	.short	(.L_1 - .L_0)
	.align		4
.L_0:
        /*0004*/ 	.word	index@(_Z14tiledMatrixMulPKfS0_Pfi)
        /*0008*/ 	.word	0x00000020


	//----- nvinfo : EIATTR_FRAME_SIZE
	.align		4
.L_1:
        /*000c*/ 	.byte	0x04, 0x11
        /*000e*/ 	.short	(.L_3 - .L_2)
	.align		4
.L_2:
        /*0010*/ 	.word	index@(_Z14tiledMatrixMulPKfS0_Pfi)
        /*0014*/ 	.word	0x00000000


	//----- nvinfo : EIATTR_MIN_STACK_SIZE
	.align		4
.L_3:
        /*0018*/ 	.byte	0x04, 0x12
        /*001a*/ 	.short	(.L_5 - .L_4)
	.align		4
.L_4:
        /*001c*/ 	.word	index@(_Z14tiledMatrixMulPKfS0_Pfi)
        /*0020*/ 	.word	0x00000000
.L_5:


//--------------------- .nv.compat                --------------------------
	.section	.nv.compat,"",@"SHT_CUDA_COMPAT_INFO"
	.align	4
        /*0000*/ 	.byte	0x02, 0x09, 0x00, 0x00, 0x02, 0x02, 0x01, 0x00, 0x02, 0x05, 0x05, 0x00, 0x03, 0x07, 0x01, 0x01
        /*0010*/ 	.byte	0x02, 0x03, 0x00, 0x00, 0x02, 0x06, 0x01, 0x00, 0x04, 0x0b, 0x08, 0x00, 0x09, 0x00, 0x00, 0x00
        /*0020*/ 	.byte	0x00, 0x00, 0x00, 0x00


//--------------------- .nv.info._Z14tiledMatrixMulPKfS0_Pfi --------------------------
	.section	.nv.info._Z14tiledMatrixMulPKfS0_Pfi,"",@"SHT_CUDA_INFO"
	.sectionflags	@""
	.align	4


	//----- nvinfo : EIATTR_CUDA_API_VERSION
	.align		4
        /*0000*/ 	.byte	0x04, 0x37
        /*0002*/ 	.short	(.L_7 - .L_6)
.L_6:
        /*0004*/ 	.word	0x00000082


	//----- nvinfo : EIATTR_KPARAM_INFO
	.align		4
.L_7:
        /*0008*/ 	.byte	0x04, 0x17
        /*000a*/ 	.short	(.L_9 - .L_8)
.L_8:
        /*000c*/ 	.word	0x00000000
        /*0010*/ 	.short	0x0003
        /*0012*/ 	.short	0x0018
        /*0014*/ 	.byte	0x00, 0xf0, 0x11, 0x00


	//----- nvinfo : EIATTR_KPARAM_INFO
	.align		4
.L_9:
        /*0018*/ 	.byte	0x04, 0x17
        /*001a*/ 	.short	(.L_11 - .L_10)
.L_10:
        /*001c*/ 	.word	0x00000000
        /*0020*/ 	.short	0x0002
        /*0022*/ 	.short	0x0010
        /*0024*/ 	.byte	0x00, 0xf5, 0x21, 0x00


	//----- nvinfo : EIATTR_KPARAM_INFO
	.align		4
.L_11:
        /*0028*/ 	.byte	0x04, 0x17
        /*002a*/ 	.short	(.L_13 - .L_12)
.L_12:
        /*002c*/ 	.word	0x00000000
        /*0030*/ 	.short	0x0001
        /*0032*/ 	.short	0x0008
        /*0034*/ 	.byte	0x00, 0xf5, 0x21, 0x00


	//----- nvinfo : EIATTR_KPARAM_INFO
	.align		4
.L_13:
        /*0038*/ 	.byte	0x04, 0x17
        /*003a*/ 	.short	(.L_15 - .L_14)
.L_14:
        /*003c*/ 	.word	0x00000000
        /*0040*/ 	.short	0x0000
        /*0042*/ 	.short	0x0000
        /*0044*/ 	.byte	0x00, 0xf5, 0x21, 0x00


	//----- nvinfo : EIATTR_SPARSE_MMA_MASK
	.align		4
.L_15:
        /*0048*/ 	.byte	0x03, 0x50
        /*004a*/ 	.short	0x0000


	//----- nvinfo : EIATTR_MAXREG_COUNT
	.align		4
        /*004c*/ 	.byte	0x03, 0x1b
        /*004e*/ 	.short	0x00ff


	//----- nvinfo : EIATTR_NUM_BARRIERS
	.align		4
        /*0050*/ 	.byte	0x02, 0x4c
        /*0052*/ 	.byte	0x01
	.zero		1


	//----- nvinfo : EIATTR_MERCURY_ISA_VERSION
	.align		4
        /*0054*/ 	.byte	0x03, 0x5f
        /*0056*/ 	.short	0x0101


	//----- nvinfo : EIATTR_VRC_CTA_INIT_COUNT
	.align		4
        /*0058*/ 	.byte	0x02, 0x4a
	.zero		1
	.zero		1


	//----- nvinfo : EIATTR_EXIT_INSTR_OFFSETS
	.align		4
        /*005c*/ 	.byte	0x04, 0x1c
        /*005e*/ 	.short	(.L_17 - .L_16)


	//   ....[0]....
.L_16:
        /*0060*/ 	.word	0x00000800


	//   ....[1]....
        /*0064*/ 	.word	0x00000850


	//----- nvinfo : EIATTR_CBANK_PARAM_SIZE
	.align		4
.L_17:
        /*0068*/ 	.byte	0x03, 0x19
        /*006a*/ 	.short	0x001c


	//----- nvinfo : EIATTR_PARAM_CBANK
	.align		4
        /*006c*/ 	.byte	0x04, 0x0a
        /*006e*/ 	.short	(.L_19 - .L_18)
	.align		4
.L_18:
        /*0070*/ 	.word	index@(.nv.constant0._Z14tiledMatrixMulPKfS0_Pfi)
        /*0074*/ 	.short	0x0380
        /*0076*/ 	.short	0x001c


	//----- nvinfo : EIATTR_SW_WAR
	.align		4
.L_19:
        /*0078*/ 	.byte	0x04, 0x36
        /*007a*/ 	.short	(.L_21 - .L_20)
.L_20:
        /*007c*/ 	.word	0x00000008
.L_21:


//--------------------- .nv.callgraph             --------------------------
	.section	.nv.callgraph,"",@"SHT_CUDA_CALLGRAPH"
	.align	4
	.sectionentsize	8
	.align		4
        /*0000*/ 	.word	0x00000000
	.align		4
        /*0004*/ 	.word	0xffffffff
	.align		4
        /*0008*/ 	.word	0x00000000
	.align		4
        /*000c*/ 	.word	0xfffffffe
	.align		4
        /*0010*/ 	.word	0x00000000
	.align		4
        /*0014*/ 	.word	0xfffffffd
	.align		4
        /*0018*/ 	.word	0x00000000
	.align		4
        /*001c*/ 	.word	0xfffffffc


//--------------------- .text._Z14tiledMatrixMulPKfS0_Pfi --------------------------
	.section	.text._Z14tiledMatrixMulPKfS0_Pfi,"ax",@progbits
	.align	128
        .global         _Z14tiledMatrixMulPKfS0_Pfi
        .type           _Z14tiledMatrixMulPKfS0_Pfi,@function
        .size           _Z14tiledMatrixMulPKfS0_Pfi,(.L_x_3 - _Z14tiledMatrixMulPKfS0_Pfi)
        .other          _Z14tiledMatrixMulPKfS0_Pfi,@"STO_CUDA_ENTRY STV_DEFAULT"
_Z14tiledMatrixMulPKfS0_Pfi:
.text._Z14tiledMatrixMulPKfS0_Pfi:
[----:B------:R-:W-:Y:S01]  /*0000*/  LDC R1, c[0x0][0x37c] ;  /* 0x0000df00ff017b82 */ /* 0x000fe20000000800 */
[----:B------:R-:W0:Y:S01]  /*0010*/  LDCU UR4, c[0x0][0x398] ;  /* 0x00007300ff0477ac */ /* 0x000e220008000800 */
[----:B------:R-:W1:Y:S01]  /*0020*/  S2R R18, SR_TID.Y ;  /* 0x0000000000127919 */ /* 0x000e620000002200 */
[----:B------:R-:W-:Y:S01]  /*0030*/  HFMA2 R25, -RZ, RZ, 0, 0 ;  /* 0x00000000ff197431 */ /* 0x000fe200000001ff */
[----:B------:R-:W2:Y:S01]  /*0040*/  LDCU.64 UR8, c[0x0][0x358] ;  /* 0x00006b00ff0877ac */ /* 0x000ea20008000a00 */
[----:B------:R-:W1:Y:S01]  /*0050*/  S2R R3, SR_CTAID.Y ;  /* 0x0000000000037919 */ /* 0x000e620000002600 */
[----:B------:R-:W3:Y:S01]  /*0060*/  S2R R19, SR_TID.X ;  /* 0x0000000000137919 */ /* 0x000ee20000002100 */
[----:B------:R-:W3:Y:S01]  /*0070*/  S2R R4, SR_CTAID.X ;  /* 0x0000000000047919 */ /* 0x000ee20000002500 */
[----:B0-----:R-:W-:-:S04]  /*0080*/  MOV R6, UR4 ;  /* 0x0000000400067c02 */ /* 0x001fc80008000f00 */
[----:B------:R-:W-:Y:S02]  /*0090*/  ISETP.GE.AND P0, PT, R6, 0x1, PT ;  /* 0x000000010600780c */ /* 0x000fe40003f06270 */
[----:B-1----:R-:W-:Y:S02]  /*00a0*/  LEA R20, R3, R18, 0x5 ;  /* 0x0000001203147211 */ /* 0x002fe400078e28ff */
[----:B---3--:R-:W-:-:S09]  /*00b0*/  LEA R21, R4, R19, 0x5 ;  /* 0x0000001304157211 */ /* 0x008fd200078e28ff */
[----:B--2---:R-:W-:Y:S05]  /*00c0*/  @!P0 BRA `(.L_x_0) ;  /* 0x0000000400c48947 */ /* 0x004fea0003800000 */
[----:B------:R-:W0:Y:S01]  /*00d0*/  S2UR UR6, SR_CgaCtaId ;  /* 0x00000000000679c3 */ /* 0x000e220000008800 */
[----:B------:R-:W-:Y:S01]  /*00e0*/  UMOV UR4, 0x400 ;  /* 0x0000040000047882 */ /* 0x000fe20000000000 */
[----:B------:R-:W-:Y:S01]  /*00f0*/  IADD3 R2, PT, PT, R6, 0x1f, RZ ;  /* 0x0000001f06027810 */ /* 0x000fe20007ffe0ff */
[----:B------:R-:W-:Y:S01]  /*0100*/  UIADD3 UR5, UPT, UPT, UR4, 0x1000, URZ ;  /* 0x0000100004057890 */ /* 0x000fe2000fffe0ff */
[-CC-:B------:R-:W-:Y:S01]  /*0110*/  IMAD R17, R18, R6.reuse, R19.reuse ;  /* 0x0000000612117224 */ /* 0x180fe200078e0213 */
[CC--:B------:R-:W-:Y:S01]  /*0120*/  ISETP.GE.U32.AND P0, PT, R20.reuse, R6.reuse, PT ;  /* 0x000000061400720c */ /* 0x0c0fe20003f06070 */
[----:B------:R-:W-:Y:S01]  /*0130*/  IMAD R7, R20, R6, R19 ;  /* 0x0000000614077224 */ /* 0x000fe200078e0213 */
[----:B------:R-:W-:Y:S01]  /*0140*/  SHF.R.U32.HI R2, RZ, 0x5, R2 ;  /* 0x00000005ff027819 */ /* 0x000fe20000011602 */
[----:B------:R-:W1:Y:S01]  /*0150*/  LDC R0, c[0x0][0x398] ;  /* 0x0000e600ff007b82 */ /* 0x000e620000000800 */
[----:B------:R-:W-:Y:S02]  /*0160*/  LEA R17, R4, R17, 0x5 ;  /* 0x0000001104117211 */ /* 0x000fe400078e28ff */
[----:B------:R-:W-:-:S02]  /*0170*/  IADD3 R16, PT, PT, -R2, RZ, RZ ;  /* 0x000000ff02107210 */ /* 0x000fc40007ffe1ff */
[----:B------:R-:W-:-:S03]  /*0180*/  MOV R25, RZ ;  /* 0x000000ff00197202 */ /* 0x000fc60000000f00 */
[----:B------:R-:W2:Y:S01]  /*0190*/  LDC.64 R22, c[0x0][0x380] ;  /* 0x0000e000ff167b82 */ /* 0x000ea20000000a00 */
[----:B0-----:R-:W-:Y:S02]  /*01a0*/  ULEA UR4, UR6, UR4, 0x18 ;  /* 0x0000000406047291 */ /* 0x001fe4000f8ec0ff */
[----:B------:R-:W-:-:S04]  /*01b0*/  ULEA UR5, UR6, UR5, 0x18 ;  /* 0x0000000506057291 */ /* 0x000fc8000f8ec0ff */
[C---:B------:R-:W-:Y:S02]  /*01c0*/  LEA R5, R18.reuse, UR4, 0x7 ;  /* 0x0000000412057c11 */ /* 0x040fe4000f8e38ff */
[C---:B------:R-:W-:Y:S02]  /*01d0*/  LEA R3, R19.reuse, UR5, 0x2 ;  /* 0x0000000513037c11 */ /* 0x040fe4000f8e10ff */
[----:B------:R-:W-:Y:S02]  /*01e0*/  LEA R4, R19, R5, 0x2 ;  /* 0x0000000513047211 */ /* 0x000fe400078e10ff */
[----:B------:R-:W-:-:S07]  /*01f0*/  LEA R2, R18, R3, 0x7 ;  /* 0x0000000312027211 */ /* 0x000fce00078e38ff */
.L_x_1:
[----:B-1----:R-:W-:Y:S01]  /*0200*/  MOV R6, R0 ;  /* 0x0000000000067202 */ /* 0x002fe20000000f00 */
[----:B------:R-:W-:Y:S01]  /*0210*/  HFMA2 R29, -RZ, RZ, 0, 0 ;  /* 0x00000000ff1d7431 */ /* 0x000fe200000001ff */
[----:B------:R-:W-:Y:S02]  /*0220*/  VIMNMX R9, PT, PT, R21, R18, !PT ;  /* 0x0000001215097248 */ /* 0x000fe40007fe0100 */
[-C--:B------:R-:W-:Y:S02]  /*0230*/  ISETP.GE.OR P1, PT, R19, R6.reuse, P0 ;  /* 0x000000061300720c */ /* 0x080fe40000726670 */
[----:B------:R-:W-:Y:S01]  /*0240*/  ISETP.GE.AND P2, PT, R9, R6, PT ;  /* 0x000000060900720c */ /* 0x000fe20003f46270 */
[----:B--2---:R-:W-:Y:S01]  /*0250*/  IMAD.WIDE R8, R7, 0x4, R22 ;  /* 0x0000000407087825 */ /* 0x004fe200078e0216 */
[----:B------:R-:W-:-:S09]  /*0260*/  MOV R24, RZ ;  /* 0x000000ff00187202 */ /* 0x000fd20000000f00 */
[----:B------:R-:W2:Y:S02]  /*0270*/  @!P1 LDG.E R29, desc[UR8][R8.64] ;  /* 0x00000008081d9981 */ /* 0x000ea4000c1e1900 */
[----:B------:R-:W0:Y:S02]  /*0280*/  @!P2 LDC.64 R10, c[0x0][0x388] ;  /* 0x0000e200ff0aab82 */ /* 0x000e240000000a00 */
[----:B0-----:R-:W-:-:S05]  /*0290*/  @!P2 IMAD.WIDE R10, R17, 0x4, R10 ;  /* 0x00000004110aa825 */ /* 0x001fca00078e020a */
[----:B------:R-:W3:Y:S04]  /*02a0*/  @!P2 LDG.E R24, desc[UR8][R10.64] ;  /* 0x000000080a18a981 */ /* 0x000ee8000c1e1900 */
[----:B--2---:R-:W-:Y:S04]  /*02b0*/  STS [R4], R29 ;  /* 0x0000001d04007388 */ /* 0x004fe80000000800 */
[----:B---3--:R-:W-:Y:S01]  /*02c0*/  STS [R2], R24 ;  /* 0x0000001802007388 */ /* 0x008fe20000000800 */
[----:B------:R-:W-:Y:S06]  /*02d0*/  BAR.SYNC.DEFER_BLOCKING 0x0 ;  /* 0x0000000000007b1d */ /* 0x000fec0000010000 */
[----:B------:R-:W-:Y:S04]  /*02e0*/  LDS R26, [R3] ;  /* 0x00000000031a7984 */ /* 0x000fe80000000800 */
[----:B------:R-:W0:Y:S04]  /*02f0*/  LDS.128 R12, [R5] ;  /* 0x00000000050c7984 */ /* 0x000e280000000c00 */
[----:B------:R-:W1:Y:S04]  /*0300*/  LDS R28, [R3+0x80] ;  /* 0x00008000031c7984 */ /* 0x000e680000000800 */
[----:B------:R-:W2:Y:S04]  /*0310*/  LDS R27, [R3+0x100] ;  /* 0x00010000031b7984 */ /* 0x000ea80000000800 */
[----:B------:R-:W-:Y:S04]  /*0320*/  LDS.128 R8, [R5+0x10] ;  /* 0x0000100005087984 */ /* 0x000fe80000000c00 */
[----:B------:R-:W-:Y:S01]  /*0330*/  LDS R24, [R3+0x280] ;  /* 0x0002800003187984 */ /* 0x000fe20000000800 */
[----:B0-----:R-:W-:-:S03]  /*0340*/  FFMA R26, R12, R26, R25 ;  /* 0x0000001a0c1a7223 */ /* 0x001fc60000000019 */
[----:B------:R-:W0:Y:S01]  /*0350*/  LDS R12, [R3+0x180] ;  /* 0x00018000030c7984 */ /* 0x000e220000000800 */
[----:B-1----:R-:W-:-:S03]  /*0360*/  FFMA R26, R28, R13, R26 ;  /* 0x0000000d1c1a7223 */ /* 0x002fc6000000001a */
[----:B------:R-:W1:Y:S01]  /*0370*/  LDS R13, [R3+0x200] ;  /* 0x00020000030d7984 */ /* 0x000e620000000800 */
[----:B--2---:R-:W-:-:S03]  /*0380*/  FFMA R27, R27, R14, R26 ;  /* 0x0000000e1b1b7223 */ /* 0x004fc6000000001a */
[----:B------:R-:W2:Y:S01]  /*0390*/  LDS R25, [R3+0x300] ;  /* 0x0003000003197984 */ /* 0x000ea20000000800 */
[----:B0-----:R-:W-:-:S03]  /*03a0*/  FFMA R15, R12, R15, R27 ;  /* 0x0000000f0c0f7223 */ /* 0x001fc6000000001b */
[----:B------:R-:W-:Y:S01]  /*03b0*/  LDS R27, [R3+0x400] ;  /* 0x00040000031b7984 */ /* 0x000fe20000000800 */
[----:B-1----:R-:W-:-:S03]  /*03c0*/  FFMA R13, R8, R13, R15 ;  /* 0x0000000d080d7223 */ /* 0x002fc6000000000f */
[----:B------:R-:W0:Y:S01]  /*03d0*/  LDS R8, [R3+0x380] ;  /* 0x0003800003087984 */ /* 0x000e220000000800 */
[----:B------:R-:W-:-:S03]  /*03e0*/  FFMA R26, R24, R9, R13 ;  /* 0x00000009181a7223 */ /* 0x000fc6000000000d */
[----:B------:R-:W1:Y:S04]  /*03f0*/  LDS.128 R12, [R5+0x20] ;  /* 0x00002000050c7984 */ /* 0x000e680000000c00 */
[----:B------:R-:W3:Y:S01]  /*0400*/  LDS R24, [R3+0x480] ;  /* 0x0004800003187984 */ /* 0x000ee20000000800 */
[----:B--2---:R-:W-:-:S03]  /*0410*/  FFMA R9, R25, R10, R26 ;  /* 0x0000000a19097223 */ /* 0x004fc6000000001a */
[----:B------:R-:W2:Y:S01]  /*0420*/  LDS R25, [R3+0x500] ;  /* 0x0005000003197984 */ /* 0x000ea20000000800 */
[----:B0-----:R-:W-:-:S04]  /*0430*/  FFMA R9, R8, R11, R9 ;  /* 0x0000000b08097223 */ /* 0x001fc80000000009 */
[----:B-1----:R-:W-:Y:S02]  /*0440*/  FFMA R9, R12, R27, R9 ;  /* 0x0000001b0c097223 */ /* 0x002fe40000000009 */
[----:B------:R-:W0:Y:S02]  /*0450*/  LDS R12, [R3+0x580] ;  /* 0x00058000030c7984 */ /* 0x000e240000000800 */
[----:B---3--:R-:W-:Y:S02]  /*0460*/  FFMA R26, R24, R13, R9 ;  /* 0x0000000d181a7223 */ /* 0x008fe40000000009 */
[----:B------:R-:W-:Y:S04]  /*0470*/  LDS R27, [R3+0x600] ;  /* 0x00060000031b7984 */ /* 0x000fe80000000800 */
        /* <DEDUP_REMOVED lines=36> */
[----:B------:R-:W1:Y:S01]  /*06c0*/  LDS.128 R8, [R5+0x70] ;  /* 0x0000700005087984 */ /* 0x000e620000000c00 */
[----:B--2---:R-:W-:-:S03]  /*06d0*/  FFMA R25, R25, R14, R24 ;  /* 0x0000000e19197223 */ /* 0x004fc60000000018 */
[----:B------:R-:W2:Y:S04]  /*06e0*/  LDS R27, [R3+0xe80] ;  /* 0x000e8000031b7984 */ /* 0x000ea80000000800 */
[----:B------:R-:W3:Y:S04]  /*06f0*/  LDS R24, [R3+0xf00] ;  /* 0x000f000003187984 */ /* 0x000ee80000000800 */
[----:B------:R-:W4:Y:S01]  /*0700*/  LDS R14, [R3+0xf80] ;  /* 0x000f8000030e7984 */ /* 0x000f220000000800 */
[----:B------:R-:W-:Y:S01]  /*0710*/  IADD3 R16, PT, PT, R16, 0x1, RZ ;  /* 0x0000000110107810 */ /* 0x000fe20007ffe0ff */
[----:B------:R-:W-:Y:S03]  /*0720*/  BAR.SYNC.DEFER_BLOCKING 0x0 ;  /* 0x0000000000007b1d */ /* 0x000fe60000010000 */
[----:B------:R-:W-:Y:S01]  /*0730*/  ISETP.NE.AND P1, PT, R16, RZ, PT ;  /* 0x000000ff1000720c */ /* 0x000fe20003f25270 */
[----:B0-----:R-:W-:-:S04]  /*0740*/  FFMA R15, R12, R15, R25 ;  /* 0x0000000f0c0f7223 */ /* 0x001fc80000000019 */
[----:B-1----:R-:W-:-:S04]  /*0750*/  FFMA R8, R8, R13, R15 ;  /* 0x0000000d08087223 */ /* 0x002fc8000000000f */
[----:B--2---:R-:W-:-:S04]  /*0760*/  FFMA R9, R27, R9, R8 ;  /* 0x000000091b097223 */ /* 0x004fc80000000008 */
[----:B---3--:R-:W-:Y:S01]  /*0770*/  FFMA R9, R24, R10, R9 ;  /* 0x0000000a18097223 */ /* 0x008fe20000000009 */
[----:B------:R-:W-:Y:S02]  /*0780*/  IADD3 R18, PT, PT, R18, 0x20, RZ ;  /* 0x0000002012127810 */ /* 0x000fe40007ffe0ff */
[----:B------:R-:W-:Y:S01]  /*0790*/  IADD3 R7, PT, PT, R7, 0x20, RZ ;  /* 0x0000002007077810 */ /* 0x000fe20007ffe0ff */
[----:B----4-:R-:W-:Y:S01]  /*07a0*/  FFMA R25, R14, R11, R9 ;  /* 0x0000000b0e197223 */ /* 0x010fe20000000009 */
[----:B------:R-:W-:Y:S02]  /*07b0*/  IADD3 R19, PT, PT, R19, 0x20, RZ ;  /* 0x0000002013137810 */ /* 0x000fe40007ffe0ff */
[----:B------:R-:W-:Y:S01]  /*07c0*/  LEA R17, R6, R17, 0x5 ;  /* 0x0000001106117211 */ /* 0x000fe200078e28ff */
[----:B------:R-:W-:Y:S06]  /*07d0*/  @P1 BRA `(.L_x_1) ;  /* 0xfffffff800881947 */ /* 0x000fec000383ffff */
.L_x_0:
[----:B------:R-:W-:-:S04]  /*07e0*/  VIMNMX R3, PT, PT, R20, R21, !PT ;  /* 0x0000001514037248 */ /* 0x000fc80007fe0100 */
[----:B------:R-:W-:-:S13]  /*07f0*/  ISETP.GE.AND P0, PT, R3, R6, PT ;  /* 0x000000060300720c */ /* 0x000fda0003f06270 */
[----:B------:R-:W-:Y:S05]  /*0800*/  @P0 EXIT ;  /* 0x000000000000094d */ /* 0x000fea0003800000 */
[----:B------:R-:W0:Y:S01]  /*0810*/  LDC.64 R2, c[0x0][0x390] ;  /* 0x0000e400ff027b82 */ /* 0x000e220000000a00 */
[----:B------:R-:W-:-:S04]  /*0820*/  IMAD R21, R20, R6, R21 ;  /* 0x0000000614157224 */ /* 0x000fc800078e0215 */
[----:B0-----:R-:W-:-:S05]  /*0830*/  IMAD.WIDE R2, R21, 0x4, R2 ;  /* 0x0000000415027825 */ /* 0x001fca00078e0202 */
[----:B------:R-:W-:Y:S01]  /*0840*/  STG.E desc[UR8][R2.64], R25 ;  /* 0x0000001902007986 */ /* 0x000fe2000c101908 */
[----:B------:R-:W-:Y:S05]  /*0850*/  EXIT ;  /* 0x000000000000794d */ /* 0x000fea0003800000 */
.L_x_2:
[----:B------:R-:W-:-:S00]  /*0860*/  BRA `(.L_x_2) ;  /* 0xfffffffc00fc7947 */ /* 0x000fc0000383ffff */
[----:B------:R-:W-:-:S00]  /*0870*/  NOP ;  /* 0x0000000000007918 */ /* 0x000fc00000000000 */
        /* <DEDUP_REMOVED lines=8> */
.L_x_3:


//--------------------- .nv.shared._Z14tiledMatrixMulPKfS0_Pfi --------------------------
	.section	.nv.shared._Z14tiledMatrixMulPKfS0_Pfi,"aw",@nobits
	.sectionflags	@""
	.align	4
.nv.shared._Z14tiledMatrixMulPKfS0_Pfi:
	.zero		9216


//--------------------- .nv.shared.reserved.0     --------------------------
	.section	.nv.shared.reserved.0,"aw",@nobits
	.weak		__nv_reservedSMEM_offset_0_alias
	.size		__nv_reservedSMEM_offset_0_alias, 0, 64
	.other		__nv_reservedSMEM_offset_0_alias,@"STO_CUDA_RESERVED_SHARED STV_DEFAULT"
__nv_reservedSMEM_offset_0_alias:
	.zero		0
	.zero		64


//--------------------- .nv.constant0._Z14tiledMatrixMulPKfS0_Pfi --------------------------
	.section	.nv.constant0._Z14tiledMatrixMulPKfS0_Pfi,"a",@progbits
	.sectionflags	@""
	.align	4
.nv.constant0._Z14tiledMatrixMulPKfS0_Pfi:
	.zero		924


//--------------------- SYMBOLS --------------------------

	.type		.nv.reservedSmem.offset0,@object
	.size		.nv.reservedSmem.offset0,0x4
	.type		.nv.reservedSmem.cap,@object
	.size		.nv.reservedSmem.cap,0x4
